	.headerflags	@"EF_CUDA_TEXMODE_UNIFIED EF_CUDA_64BIT_ADDRESS EF_CUDA_ACCELERATORS EF_CUDA_SM90 EF_CUDA_VIRTUAL_SM(EF_CUDA_SM90)"
	.elftype	@"ET_EXEC"


//--------------------- .nv.info                  --------------------------
	.section	.nv.info,"",@"SHT_CUDA_INFO"
	.align	4


	//----- nvinfo : EIATTR_REGCOUNT
	.align		4
        /*0000*/ 	.byte	0x04, 0x2f
        /*0002*/ 	.short	(.L_1 - .L_0)
	.align		4
.L_0:
        /*0004*/ 	.word	index@(triton_poi_fused_convolution_div_max_pool2d_with_indices_relu_sub_7)
        /*0008*/ 	.word	0x00000012


	//----- nvinfo : EIATTR_MIN_STACK_SIZE
	.align		4
.L_1:
        /*000c*/ 	.byte	0x04, 0x12
        /*000e*/ 	.short	(.L_3 - .L_2)
	.align		4
.L_2:
        /*0010*/ 	.word	index@(triton_poi_fused_convolution_div_max_pool2d_with_indices_relu_sub_7)
        /*0014*/ 	.word	0x00000000


	//----- nvinfo : EIATTR_FRAME_SIZE
	.align		4
.L_3:
        /*0018*/ 	.byte	0x04, 0x11
        /*001a*/ 	.short	(.L_5 - .L_4)
	.align		4
.L_4:
        /*001c*/ 	.word	index@(triton_poi_fused_convolution_div_max_pool2d_with_indices_relu_sub_7)
        /*0020*/ 	.word	0x00000000


	//----- nvinfo : EIATTR_MIN_STACK_SIZE
	.align		4
.L_5:
        /*0024*/ 	.byte	0x04, 0x12
        /*0026*/ 	.short	(.L_7 - .L_6)
	.align		4
.L_6:
        /*0028*/ 	.word	index@(triton_poi_fused_convolution_div_max_pool2d_with_indices_relu_sub_7)
        /*002c*/ 	.word	0x00000000
.L_7:


//--------------------- .nv.info.triton_poi_fused_convolution_div_max_pool2d_with_indices_relu_sub_7 --------------------------
	.section	.nv.info.triton_poi_fused_convolution_div_max_pool2d_with_indices_relu_sub_7,"",@"SHT_CUDA_INFO"
	.sectionflags	@""
	.align	4


	//----- nvinfo : EIATTR_CUDA_API_VERSION
	.align		4
        /*0000*/ 	.byte	0x04, 0x37
        /*0002*/ 	.short	(.L_9 - .L_8)
.L_8:
        /*0004*/ 	.word	0x0000007c


	//----- nvinfo : EIATTR_KPARAM_INFO
	.align		4
.L_9:
        /*0008*/ 	.byte	0x04, 0x17
        /*000a*/ 	.short	(.L_11 - .L_10)
.L_10:
        /*000c*/ 	.word	0x00000000
        /*0010*/ 	.short	0x0002
        /*0012*/ 	.short	0x0010
        /*0014*/ 	.byte	0x00, 0xf0, 0x11, 0x00


	//----- nvinfo : EIATTR_KPARAM_INFO
	.align		4
.L_11:
        /*0018*/ 	.byte	0x04, 0x17
        /*001a*/ 	.short	(.L_13 - .L_12)
.L_12:
        /*001c*/ 	.word	0x00000000
        /*0020*/ 	.short	0x0001
        /*0022*/ 	.short	0x0008
        /*0024*/ 	.byte	0x00, 0xf4, 0x21, 0x00


	//----- nvinfo : EIATTR_KPARAM_INFO
	.align		4
.L_13:
        /*0028*/ 	.byte	0x04, 0x17
        /*002a*/ 	.short	(.L_15 - .L_14)
.L_14:
        /*002c*/ 	.word	0x00000000
        /*0030*/ 	.short	0x0000
        /*0032*/ 	.short	0x0000
        /*0034*/ 	.byte	0x00, 0xf4, 0x21, 0x00


	//----- nvinfo : EIATTR_SPARSE_MMA_MASK
	.align		4
.L_15:
        /*0038*/ 	.byte	0x03, 0x50
        /*003a*/ 	.short	0x0000


	//----- nvinfo : EIATTR_MAXREG_COUNT
	.align		4
        /*003c*/ 	.byte	0x03, 0x1b
        /*003e*/ 	.short	0x00ff


	//----- nvinfo : EIATTR_EXIT_INSTR_OFFSETS
	.align		4
        /*0040*/ 	.byte	0x04, 0x1c
        /*0042*/ 	.short	(.L_17 - .L_16)


	//   ....[0]....
.L_16:
        /*0044*/ 	.word	0x000002d0


	//----- nvinfo : EIATTR_REQNTID
	.align		4
.L_17:
        /*0048*/ 	.byte	0x04, 0x10
        /*004a*/ 	.short	(.L_19 - .L_18)
.L_18:
        /*004c*/ 	.word	0x00000080
        /*0050*/ 	.word	0x00000001
        /*0054*/ 	.word	0x00000001


	//----- nvinfo : EIATTR_CBANK_PARAM_SIZE
	.align		4
.L_19:
        /*0058*/ 	.byte	0x03, 0x19
        /*005a*/ 	.short	0x0014


	//----- nvinfo : EIATTR_PARAM_CBANK
	.align		4
        /*005c*/ 	.byte	0x04, 0x0a
        /*005e*/ 	.short	(.L_21 - .L_20)
	.align		4
.L_20:
        /*0060*/ 	.word	index@(.nv.constant0.triton_poi_fused_convolution_div_max_pool2d_with_indices_relu_sub_7)
        /*0064*/ 	.short	0x0210
        /*0066*/ 	.short	0x0014


	//----- nvinfo : EIATTR_SW_WAR
	.align		4
.L_21:
        /*0068*/ 	.byte	0x04, 0x36
        /*006a*/ 	.short	(.L_23 - .L_22)
.L_22:
        /*006c*/ 	.word	0x00000008
.L_23:


//--------------------- .nv.callgraph             --------------------------
	.section	.nv.callgraph,"",@"SHT_CUDA_CALLGRAPH"
	.align	4
	.sectionentsize	8
	.align		4
        /*0000*/ 	.word	0x00000000
	.align		4
        /*0004*/ 	.word	0xffffffff
	.align		4
        /*0008*/ 	.word	0x00000000
	.align		4
        /*000c*/ 	.word	0xfffffffe
	.align		4
        /*0010*/ 	.word	0x00000000
	.align		4
        /*0014*/ 	.word	0xfffffffd
	.align		4
        /*0018*/ 	.word	0x00000000
	.align		4
        /*001c*/ 	.word	0xfffffffc


//--------------------- .text.triton_poi_fused_convolution_div_max_pool2d_with_indices_relu_sub_7 --------------------------
	.section	.text.triton_poi_fused_convolution_div_max_pool2d_with_indices_relu_sub_7,"ax",@progbits
	.align	128
        .global         triton_poi_fused_convolution_div_max_pool2d_with_indices_relu_sub_7
        .type           triton_poi_fused_convolution_div_max_pool2d_with_indices_relu_sub_7,@function
        .size           triton_poi_fused_convolution_div_max_pool2d_with_indices_relu_sub_7,(.L_x_1 - triton_poi_fused_convolution_div_max_pool2d_with_indices_relu_sub_7)
        .other          triton_poi_fused_convolution_div_max_pool2d_with_indices_relu_sub_7,@"STO_CUDA_ENTRY STV_DEFAULT"
triton_poi_fused_convolution_div_max_pool2d_with_indices_relu_sub_7:
.text.triton_poi_fused_convolution_div_max_pool2d_with_indices_relu_sub_7:
[----:B------:R-:W-:Y:S01]  /*0000*/  LDC R1, c[0x0][0x28] ;  /* 0x00000a00ff017b82 */ /* 0x000fe20000000800 */
[----:B------:R-:W1:Y:S07]  /*0010*/  S2R R0, SR_TID.X ;  /* 0x0000000000007919 */ /* 0x000e6e0000002100 */
[----:B------:R-:W2:Y:S01]  /*0020*/  LDC.64 R4, c[0x0][0x218] ;  /* 0x00008600ff047b82 */ /* 0x000ea20000000a00 */
[----:B------:R-:W-:Y:S01]  /*0030*/  ULDC.64 UR4, c[0x0][0x208] ;  /* 0x0000820000047ab9 */ /* 0x000fe20000000a00 */
[----:B------:R-:W3:Y:S06]  /*0040*/  S2R R7, SR_CTAID.X ;  /* 0x0000000000077919 */ /* 0x000eec0000002500 */
[----:B------:R-:W4:Y:S01]  /*0050*/  LDC.64 R2, c[0x0][0x210] ;  /* 0x00008400ff027b82 */ /* 0x000f220000000a00 */
[----:B-1----:R-:W-:Y:S01]  /*0060*/  IMAD.SHL.U32 R0, R0, 0x4, RZ ;  /* 0x0000000400007824 */ /* 0x002fe200078e00ff */
[----:B---3--:R-:W-:-:S04]  /*0070*/  SHF.R.S32.HI R6, RZ, 0x15, R7 ;  /* 0x00000015ff067819 */ /* 0x008fc80000011407 */
[----:B------:R-:W-:-:S05]  /*0080*/  LOP3.LUT R0, R0, 0x1fc, RZ, 0xc0, !PT ;  /* 0x000001fc00007812 */ /* 0x000fca00078ec0ff */
[----:B------:R-:W-:Y:S01]  /*0090*/  IMAD R7, R7, 0x400, R0 ;  /* 0x0000040007077824 */ /* 0x000fe200078e0200 */
[----:B------:R-:W-:-:S03]  /*00a0*/  SGXT R0, R6, 0x1 ;  /* 0x000000010600781a */ /* 0x000fc60000000200 */
[----:B----4-:R-:W-:Y:S01]  /*00b0*/  IMAD.WIDE R2, R7, 0x4, R2 ;  /* 0x0000000407027825 */ /* 0x010fe200078e0202 */
[----:B------:R-:W-:-:S04]  /*00c0*/  LEA.HI R0, R0, R7, RZ, 0x7 ;  /* 0x0000000700007211 */ /* 0x000fc800078f38ff */
[----:B------:R-:W-:Y:S01]  /*00d0*/  LOP3.LUT R0, R0, 0xffffff80, RZ, 0xc0, !PT ;  /* 0xffffff8000007812 */ /* 0x000fe200078ec0ff */
[----:B------:R-:W3:Y:S04]  /*00e0*/  LDG.E.128 R12, desc[UR4][R2.64+0x800] ;  /* 0x00080004020c7981 */ /* 0x000ee8000c1e1d00 */
[----:B------:R-:W-:-:S04]  /*00f0*/  IMAD.IADD R9, R7, 0x1, -R0 ;  /* 0x0000000107097824 */ /* 0x000fc800078e0a00 */
[----:B--2---:R-:W-:Y:S02]  /*0100*/  IMAD.WIDE R4, R9, 0x4, R4 ;  /* 0x0000000409047825 */ /* 0x004fe400078e0204 */
[----:B------:R-:W2:Y:S04]  /*0110*/  LDG.E.128 R8, desc[UR4][R2.64] ;  /* 0x0000000402087981 */ /* 0x000ea8000c1e1d00 */
[----:B------:R-:W3:Y:S02]  /*0120*/  LDG.E.EL.128 R4, desc[UR4][R4.64] ;  /* 0x0000000404047981 */ /* 0x000ee4000c2e1d00 */
[CC--:B---3--:R-:W-:Y:S01]  /*0130*/  FSETP.GEU.AND P6, PT, R12.reuse, -R4.reuse, PT ;  /* 0x800000040c00720b */ /* 0x0c8fe20003fce000 */
[--C-:B------:R-:W-:Y:S01]  /*0140*/  FADD R12, R12, R4.reuse ;  /* 0x000000040c0c7221 */ /* 0x100fe20000000000 */
[C---:B--2---:R-:W-:Y:S01]  /*0150*/  FSETP.GEU.AND P2, PT, R8.reuse, -R4, PT ;  /* 0x800000040800720b */ /* 0x044fe20003f4e000 */
[----:B------:R-:W-:Y:S01]  /*0160*/  FADD R8, R8, R4 ;  /* 0x0000000408087221 */ /* 0x000fe20000000000 */
[----:B------:R-:W-:-:S02]  /*0170*/  FSETP.GEU.AND P5, PT, R13, -R5, PT ;  /* 0x800000050d00720b */ /* 0x000fc40003fae000 */
[----:B------:R-:W-:Y:S01]  /*0180*/  SEL R4, R12, RZ, P6 ;  /* 0x000000ff0c047207 */ /* 0x000fe20003000000 */
[----:B------:R-:W-:Y:S01]  /*0190*/  FADD R13, R13, R5 ;  /* 0x000000050d0d7221 */ /* 0x000fe20000000000 */
[CC--:B------:R-:W-:Y:S01]  /*01a0*/  FSETP.GEU.AND P4, PT, R14.reuse, -R6.reuse, PT ;  /* 0x800000060e00720b */ /* 0x0c0fe20003f8e000 */
[--C-:B------:R-:W-:Y:S01]  /*01b0*/  FADD R14, R14, R6.reuse ;  /* 0x000000060e0e7221 */ /* 0x100fe20000000000 */
[C---:B------:R-:W-:Y:S01]  /*01c0*/  FSETP.GEU.AND P3, PT, R15.reuse, -R7, PT ;  /* 0x800000070f00720b */ /* 0x040fe20003f6e000 */
[----:B------:R-:W-:Y:S01]  /*01d0*/  FADD R15, R15, R7 ;  /* 0x000000070f0f7221 */ /* 0x000fe20000000000 */
[C---:B------:R-:W-:Y:S01]  /*01e0*/  FSETP.GEU.AND P1, PT, R9.reuse, -R5, PT ;  /* 0x800000050900720b */ /* 0x040fe20003f2e000 */
[----:B------:R-:W-:Y:S01]  /*01f0*/  FADD R9, R9, R5 ;  /* 0x0000000509097221 */ /* 0x000fe20000000000 */
[C---:B------:R-:W-:Y:S01]  /*0200*/  FSETP.GEU.AND P0, PT, R10.reuse, -R6, PT ;  /* 0x800000060a00720b */ /* 0x040fe20003f0e000 */
[----:B------:R-:W-:Y:S01]  /*0210*/  FADD R10, R10, R6 ;  /* 0x000000060a0a7221 */ /* 0x000fe20000000000 */
[C---:B------:R-:W-:Y:S01]  /*0220*/  FSETP.GEU.AND P6, PT, R11.reuse, -R7, PT ;  /* 0x800000070b00720b */ /* 0x040fe20003fce000 */
[----:B------:R-:W-:Y:S01]  /*0230*/  FADD R11, R11, R7 ;  /* 0x000000070b0b7221 */ /* 0x000fe20000000000 */
[----:B------:R-:W-:-:S02]  /*0240*/  SEL R5, R13, RZ, P5 ;  /* 0x000000ff0d057207 */ /* 0x000fc40002800000 */
[----:B------:R-:W-:Y:S02]  /*0250*/  SEL R6, R14, RZ, P4 ;  /* 0x000000ff0e067207 */ /* 0x000fe40002000000 */
[----:B------:R-:W-:Y:S02]  /*0260*/  SEL R7, R15, RZ, P3 ;  /* 0x000000ff0f077207 */ /* 0x000fe40001800000 */
[----:B------:R-:W-:Y:S02]  /*0270*/  SEL R8, R8, RZ, P2 ;  /* 0x000000ff08087207 */ /* 0x000fe40001000000 */
[----:B------:R-:W-:Y:S02]  /*0280*/  SEL R9, R9, RZ, P1 ;  /* 0x000000ff09097207 */ /* 0x000fe40000800000 */
[----:B------:R-:W-:Y:S02]  /*0290*/  SEL R10, R10, RZ, P0 ;  /* 0x000000ff0a0a7207 */ /* 0x000fe40000000000 */
[----:B------:R-:W-:Y:S01]  /*02a0*/  SEL R11, R11, RZ, P6 ;  /* 0x000000ff0b0b7207 */ /* 0x000fe20003000000 */
[----:B------:R-:W-:Y:S04]  /*02b0*/  STG.E.128 desc[UR4][R2.64+0x800], R4 ;  /* 0x0008000402007986 */ /* 0x000fe8000c101d04 */
[----:B------:R-:W-:Y:S01]  /*02c0*/  STG.E.128 desc[UR4][R2.64], R8 ;  /* 0x0000000802007986 */ /* 0x000fe2000c101d04 */
[----:B------:R-:W-:Y:S05]  /*02d0*/  EXIT ;  /* 0x000000000000794d */ /* 0x000fea0003800000 */
.L_x_0:
[----:B------:R-:W-:-:S00]  /*02e0*/  BRA `(.L_x_0) ;  /* 0xfffffffc00fc7947 */ /* 0x000fc0000383ffff */
[----:B------:R-:W-:-:S00]  /*02f0*/  NOP ;  /* 0x0000000000007918 */ /* 0x000fc00000000000 */
        /* <DEDUP_REMOVED lines=8> */
.L_x_1:


//--------------------- .nv.constant0.triton_poi_fused_convolution_div_max_pool2d_with_indices_relu_sub_7 --------------------------
	.section	.nv.constant0.triton_poi_fused_convolution_div_max_pool2d_with_indices_relu_sub_7,"a",@progbits
	.sectionflags	@""
	.align	4
.nv.constant0.triton_poi_fused_convolution_div_max_pool2d_with_indices_relu_sub_7:
	.zero		548
